//
// Generated by NVIDIA NVVM Compiler
//
// Compiler Build ID: CL-36424714
// Cuda compilation tools, release 13.0, V13.0.88
// Based on NVVM 20.0.0
//

.version 9.0
.target sm_100
.address_size 64

	// .globl	_Z14sumArraysOnGPUPfS_S_

.visible .entry _Z14sumArraysOnGPUPfS_S_(
	.param .u64 .ptr .align 1 _Z14sumArraysOnGPUPfS_S__param_0,
	.param .u64 .ptr .align 1 _Z14sumArraysOnGPUPfS_S__param_1,
	.param .u64 .ptr .align 1 _Z14sumArraysOnGPUPfS_S__param_2
)
{
	.reg .b32 	%r<5>;
	.reg .b32 	%f<4>;
	.reg .b64 	%rd<11>;

	ld.param.u64 	%rd1, [_Z14sumArraysOnGPUPfS_S__param_0];
	ld.param.u64 	%rd2, [_Z14sumArraysOnGPUPfS_S__param_1];
	ld.param.u64 	%rd3, [_Z14sumArraysOnGPUPfS_S__param_2];
	cvta.to.global.u64 	%rd4, %rd3;
	cvta.to.global.u64 	%rd5, %rd2;
	cvta.to.global.u64 	%rd6, %rd1;
	mov.u32 	%r1, %ctaid.x;
	mov.u32 	%r2, %ntid.x;
	mov.u32 	%r3, %tid.x;
	mad.lo.s32 	%r4, %r1, %r2, %r3;
	mul.wide.s32 	%rd7, %r4, 4;
	add.s64 	%rd8, %rd6, %rd7;
	ld.global.f32 	%f1, [%rd8];
	add.s64 	%rd9, %rd5, %rd7;
	ld.global.f32 	%f2, [%rd9];
	add.f32 	%f3, %f1, %f2;
	add.s64 	%rd10, %rd4, %rd7;
	st.global.f32 	[%rd10], %f3;
	ret;

}


// ===== COMPILED SASS (sm_100) =====

	.target	sm_100

	.elftype	@"ET_EXEC"


//--------------------- .note.nv.tkinfo           --------------------------
	.section	.note.nv.tkinfo,"",@"SHT_NOTE"
	.sectionflags	@"SHF_NOTE_NV_TKINFO"
	.tkinfo
        /*0018*/ 	.word	0x00000002
        /*0030*/ 	.string	""
        /*0030*/ 	.string	"ptxas"
        /*0030*/ 	.string	"Cuda compilation tools, release 13.0, V13.0.88"
        /*0030*/ 	.string	"Build cuda_13.0.r13.0/compiler.36424714_0"
        /*0030*/ 	.string	"-arch sm_100 -m 64 "



//--------------------- .note.nv.cuinfo           --------------------------
	.section	.note.nv.cuinfo,"",@"SHT_NOTE"
	.sectionflags	@"SHF_NOTE_NV_CUINFO"
        /*0018*/ 	.short	0x0002
        /*001a*/ 	.short	0x0064
        /*001c*/ 	.short	0x0082
	.zero		2


//--------------------- .nv.info                  --------------------------
	.section	.nv.info,"",@"SHT_CUDA_INFO"
	.align	4


	//----- nvinfo : EIATTR_REGCOUNT
	.align		4
        /*0000*/ 	.byte	0x04, 0x2f
        /*0002*/ 	.short	(.L_1 - .L_0)
	.align		4
.L_0:
        /*0004*/ 	.word	index@(_Z14sumArraysOnGPUPfS_S_)
        /*0008*/ 	.word	0x0000000c


	//----- nvinfo : EIATTR_FRAME_SIZE
	.align		4
.L_1:
        /*000c*/ 	.byte	0x04, 0x11
        /*000e*/ 	.short	(.L_3 - .L_2)
	.align		4
.L_2:
        /*0010*/ 	.word	index@(_Z14sumArraysOnGPUPfS_S_)
        /*0014*/ 	.word	0x00000000


	//----- nvinfo : EIATTR_MIN_STACK_SIZE
	.align		4
.L_3:
        /*0018*/ 	.byte	0x04, 0x12
        /*001a*/ 	.short	(.L_5 - .L_4)
	.align		4
.L_4:
        /*001c*/ 	.word	index@(_Z14sumArraysOnGPUPfS_S_)
        /*0020*/ 	.word	0x00000000
.L_5:


//--------------------- .nv.compat                --------------------------
	.section	.nv.compat,"",@"SHT_CUDA_COMPAT_INFO"
	.align	4
        /*0000*/ 	.byte	0x02, 0x09, 0x00, 0x00, 0x02, 0x02, 0x01, 0x00, 0x02, 0x05, 0x05, 0x00, 0x03, 0x07, 0x01, 0x01
        /*0010*/ 	.byte	0x02, 0x03, 0x00, 0x00, 0x02, 0x06, 0x01, 0x00, 0x04, 0x0b, 0x08, 0x00, 0x09, 0x00, 0x00, 0x00
        /*0020*/ 	.byte	0x00, 0x00, 0x00, 0x00


//--------------------- .nv.info._Z14sumArraysOnGPUPfS_S_ --------------------------
	.section	.nv.info._Z14sumArraysOnGPUPfS_S_,"",@"SHT_CUDA_INFO"
	.sectionflags	@""
	.align	4


	//----- nvinfo : EIATTR_CUDA_API_VERSION
	.align		4
        /*0000*/ 	.byte	0x04, 0x37
        /*0002*/ 	.short	(.L_7 - .L_6)
.L_6:
        /*0004*/ 	.word	0x00000082


	//----- nvinfo : EIATTR_KPARAM_INFO
	.align		4
.L_7:
        /*0008*/ 	.byte	0x04, 0x17
        /*000a*/ 	.short	(.L_9 - .L_8)
.L_8:
        /*000c*/ 	.word	0x00000000
        /*0010*/ 	.short	0x0002
        /*0012*/ 	.short	0x0010
        /*0014*/ 	.byte	0x00, 0xf5, 0x21, 0x00


	//----- nvinfo : EIATTR_KPARAM_INFO
	.align		4
.L_9:
        /*0018*/ 	.byte	0x04, 0x17
        /*001a*/ 	.short	(.L_11 - .L_10)
.L_10:
        /*001c*/ 	.word	0x00000000
        /*0020*/ 	.short	0x0001
        /*0022*/ 	.short	0x0008
        /*0024*/ 	.byte	0x00, 0xf5, 0x21, 0x00


	//----- nvinfo : EIATTR_KPARAM_INFO
	.align		4
.L_11:
        /*0028*/ 	.byte	0x04, 0x17
        /*002a*/ 	.short	(.L_13 - .L_12)
.L_12:
        /*002c*/ 	.word	0x00000000
        /*0030*/ 	.short	0x0000
        /*0032*/ 	.short	0x0000
        /*0034*/ 	.byte	0x00, 0xf5, 0x21, 0x00


	//----- nvinfo : EIATTR_SPARSE_MMA_MASK
	.align		4
.L_13:
        /*0038*/ 	.byte	0x03, 0x50
        /*003a*/ 	.short	0x0000


	//----- nvinfo : EIATTR_MAXREG_COUNT
	.align		4
        /*003c*/ 	.byte	0x03, 0x1b
        /*003e*/ 	.short	0x00ff


	//----- nvinfo : EIATTR_MERCURY_ISA_VERSION
	.align		4
        /*0040*/ 	.byte	0x03, 0x5f
        /*0042*/ 	.short	0x0101


	//----- nvinfo : EIATTR_VRC_CTA_INIT_COUNT
	.align		4
        /*0044*/ 	.byte	0x02, 0x4a
	.zero		1
	.zero		1


	//----- nvinfo : EIATTR_EXIT_INSTR_OFFSETS
	.align		4
        /*0048*/ 	.byte	0x04, 0x1c
        /*004a*/ 	.short	(.L_15 - .L_14)


	//   ....[0]....
.L_14:
        /*004c*/ 	.word	0x00000100


	//----- nvinfo : EIATTR_CBANK_PARAM_SIZE
	.align		4
.L_15:
        /*0050*/ 	.byte	0x03, 0x19
        /*0052*/ 	.short	0x0018


	//----- nvinfo : EIATTR_PARAM_CBANK
	.align		4
        /*0054*/ 	.byte	0x04, 0x0a
        /*0056*/ 	.short	(.L_17 - .L_16)
	.align		4
.L_16:
        /*0058*/ 	.word	index@(.nv.constant0._Z14sumArraysOnGPUPfS_S_)
        /*005c*/ 	.short	0x0380
        /*005e*/ 	.short	0x0018


	//----- nvinfo : EIATTR_SW_WAR
	.align		4
.L_17:
        /*0060*/ 	.byte	0x04, 0x36
        /*0062*/ 	.short	(.L_19 - .L_18)
.L_18:
        /*0064*/ 	.word	0x00000008
.L_19:


//--------------------- .nv.callgraph             --------------------------
	.section	.nv.callgraph,"",@"SHT_CUDA_CALLGRAPH"
	.align	4
	.sectionentsize	8
	.align		4
        /*0000*/ 	.word	0x00000000
	.align		4
        /*0004*/ 	.word	0xffffffff
	.align		4
        /*0008*/ 	.word	0x00000000
	.align		4
        /*000c*/ 	.word	0xfffffffe
	.align		4
        /*0010*/ 	.word	0x00000000
	.align		4
        /*0014*/ 	.word	0xfffffffd
	.align		4
        /*0018*/ 	.word	0x00000000
	.align		4
        /*001c*/ 	.word	0xfffffffc


//--------------------- .text._Z14sumArraysOnGPUPfS_S_ --------------------------
	.section	.text._Z14sumArraysOnGPUPfS_S_,"ax",@progbits
	.align	128
        .global         _Z14sumArraysOnGPUPfS_S_
        .type           _Z14sumArraysOnGPUPfS_S_,@function
        .size           _Z14sumArraysOnGPUPfS_S_,(.L_x_1 - _Z14sumArraysOnGPUPfS_S_)
        .other          _Z14sumArraysOnGPUPfS_S_,@"STO_CUDA_ENTRY STV_DEFAULT"
_Z14sumArraysOnGPUPfS_S_:
.text._Z14sumArraysOnGPUPfS_S_:
[----:B------:R-:W-:Y:S01]  /*0000*/  LDC R1, c[0x0][0x37c] ;  /* 0x0000df00ff017b82 */ /* 0x000fe20000000800 */
[----:B------:R-:W0:Y:S07]  /*0010*/  S2R R0, SR_TID.X ;  /* 0x0000000000007919 */ /* 0x000e2e0000002100 */
[----:B------:R-:W0:Y:S01]  /*0020*/  S2UR UR6, SR_CTAID.X ;  /* 0x00000000000679c3 */ /* 0x000e220000002500 */
[----:B------:R-:W1:Y:S07]  /*0030*/  LDCU.64 UR4, c[0x0][0x358] ;  /* 0x00006b00ff0477ac */ /* 0x000e6e0008000a00 */
[----:B------:R-:W0:Y:S08]  /*0040*/  LDC R9, c[0x0][0x360] ;  /* 0x0000d800ff097b82 */ /* 0x000e300000000800 */
[----:B------:R-:W2:Y:S08]  /*0050*/  LDC.64 R2, c[0x0][0x380] ;  /* 0x0000e000ff027b82 */ /* 0x000eb00000000a00 */
[----:B------:R-:W3:Y:S01]  /*0060*/  LDC.64 R4, c[0x0][0x388] ;  /* 0x0000e200ff047b82 */ /* 0x000ee20000000a00 */
[----:B0-----:R-:W-:-:S07]  /*0070*/  IMAD R9, R9, UR6, R0 ;  /* 0x0000000609097c24 */ /* 0x001fce000f8e0200 */
[----:B------:R-:W0:Y:S01]  /*0080*/  LDC.64 R6, c[0x0][0x390] ;  /* 0x0000e400ff067b82 */ /* 0x000e220000000a00 */
[----:B--2---:R-:W-:-:S06]  /*0090*/  IMAD.WIDE R2, R9, 0x4, R2 ;  /* 0x0000000409027825 */ /* 0x004fcc00078e0202 */
[----:B-1----:R-:W2:Y:S01]  /*00a0*/  LDG.E R2, desc[UR4][R2.64] ;  /* 0x0000000402027981 */ /* 0x002ea2000c1e1900 */
[----:B---3--:R-:W-:-:S06]  /*00b0*/  IMAD.WIDE R4, R9, 0x4, R4 ;  /* 0x0000000409047825 */ /* 0x008fcc00078e0204 */
[----:B------:R-:W2:Y:S01]  /*00c0*/  LDG.E R5, desc[UR4][R4.64] ;  /* 0x0000000404057981 */ /* 0x000ea2000c1e1900 */
[----:B0-----:R-:W-:-:S04]  /*00d0*/  IMAD.WIDE R6, R9, 0x4, R6 ;  /* 0x0000000409067825 */ /* 0x001fc800078e0206 */
[----:B--2---:R-:W-:-:S05]  /*00e0*/  FADD R9, R2, R5 ;  /* 0x0000000502097221 */ /* 0x004fca0000000000 */
[----:B------:R-:W-:Y:S01]  /*00f0*/  STG.E desc[UR4][R6.64], R9 ;  /* 0x0000000906007986 */ /* 0x000fe2000c101904 */
[----:B------:R-:W-:Y:S05]  /*0100*/  EXIT ;  /* 0x000000000000794d */ /* 0x000fea0003800000 */
.L_x_0:
[----:B------:R-:W-:-:S00]  /*0110*/  BRA `(.L_x_0) ;  /* 0xfffffffc00fc7947 */ /* 0x000fc0000383ffff */
[----:B------:R-:W-:-:S00]  /*0120*/  NOP ;  /* 0x0000000000007918 */ /* 0x000fc00000000000 */
        /* <DEDUP_REMOVED lines=13> */
.L_x_1:


//--------------------- .nv.shared.reserved.0     --------------------------
	.section	.nv.shared.reserved.0,"aw",@nobits
	.weak		__nv_reservedSMEM_offset_0_alias
	.size		__nv_reservedSMEM_offset_0_alias, 0, 64
	.other		__nv_reservedSMEM_offset_0_alias,@"STO_CUDA_RESERVED_SHARED STV_DEFAULT"
__nv_reservedSMEM_offset_0_alias:
	.zero		0
	.zero		64


//--------------------- .nv.constant0._Z14sumArraysOnGPUPfS_S_ --------------------------
	.section	.nv.constant0._Z14sumArraysOnGPUPfS_S_,"a",@progbits
	.sectionflags	@""
	.align	4
.nv.constant0._Z14sumArraysOnGPUPfS_S_:
	.zero		920


//--------------------- SYMBOLS --------------------------

	.type		.nv.reservedSmem.offset0,@object
	.size		.nv.reservedSmem.offset0,0x4
